	.headerflags	@"EF_CUDA_TEXMODE_UNIFIED EF_CUDA_64BIT_ADDRESS EF_CUDA_ACCELERATORS EF_CUDA_SM90 EF_CUDA_VIRTUAL_SM(EF_CUDA_SM90)"
	.elftype	@"ET_EXEC"


//--------------------- .nv.info                  --------------------------
	.section	.nv.info,"",@"SHT_CUDA_INFO"
	.align	4


	//----- nvinfo : EIATTR_REGCOUNT
	.align		4
        /*0000*/ 	.byte	0x04, 0x2f
        /*0002*/ 	.short	(.L_3 - .L_2)
	.align		4
.L_2:
        /*0004*/ 	.word	index@(triton_poi_fused__native_batch_norm_legit_no_training_relu_49)
        /*0008*/ 	.word	0x00000016


	//----- nvinfo : EIATTR_MIN_STACK_SIZE
	.align		4
.L_3:
        /*000c*/ 	.byte	0x04, 0x12
        /*000e*/ 	.short	(.L_5 - .L_4)
	.align		4
.L_4:
        /*0010*/ 	.word	index@(triton_poi_fused__native_batch_norm_legit_no_training_relu_49)
        /*0014*/ 	.word	0x00000000


	//----- nvinfo : EIATTR_FRAME_SIZE
	.align		4
.L_5:
        /*0018*/ 	.byte	0x04, 0x11
        /*001a*/ 	.short	(.L_7 - .L_6)
	.align		4
.L_6:
        /*001c*/ 	.word	index@(triton_poi_fused__native_batch_norm_legit_no_training_relu_49)
        /*0020*/ 	.word	0x00000000


	//----- nvinfo : EIATTR_MIN_STACK_SIZE
	.align		4
.L_7:
        /*0024*/ 	.byte	0x04, 0x12
        /*0026*/ 	.short	(.L_9 - .L_8)
	.align		4
.L_8:
        /*0028*/ 	.word	index@(triton_poi_fused__native_batch_norm_legit_no_training_relu_49)
        /*002c*/ 	.word	0x00000000
.L_9:


//--------------------- .nv.info.triton_poi_fused__native_batch_norm_legit_no_training_relu_49 --------------------------
	.section	.nv.info.triton_poi_fused__native_batch_norm_legit_no_training_relu_49,"",@"SHT_CUDA_INFO"
	.sectionflags	@""
	.align	4


	//----- nvinfo : EIATTR_CUDA_API_VERSION
	.align		4
        /*0000*/ 	.byte	0x04, 0x37
        /*0002*/ 	.short	(.L_11 - .L_10)
.L_10:
        /*0004*/ 	.word	0x0000007c


	//----- nvinfo : EIATTR_KPARAM_INFO
	.align		4
.L_11:
        /*0008*/ 	.byte	0x04, 0x17
        /*000a*/ 	.short	(.L_13 - .L_12)
.L_12:
        /*000c*/ 	.word	0x00000000
        /*0010*/ 	.short	0x0006
        /*0012*/ 	.short	0x0030
        /*0014*/ 	.byte	0x00, 0xf0, 0x11, 0x00


	//----- nvinfo : EIATTR_KPARAM_INFO
	.align		4
.L_13:
        /*0018*/ 	.byte	0x04, 0x17
        /*001a*/ 	.short	(.L_15 - .L_14)
.L_14:
        /*001c*/ 	.word	0x00000000
        /*0020*/ 	.short	0x0005
        /*0022*/ 	.short	0x0028
        /*0024*/ 	.byte	0x00, 0xf4, 0x21, 0x00


	//----- nvinfo : EIATTR_KPARAM_INFO
	.align		4
.L_15:
        /*0028*/ 	.byte	0x04, 0x17
        /*002a*/ 	.short	(.L_17 - .L_16)
.L_16:
        /*002c*/ 	.word	0x00000000
        /*0030*/ 	.short	0x0004
        /*0032*/ 	.short	0x0020
        /*0034*/ 	.byte	0x00, 0xf4, 0x21, 0x00


	//----- nvinfo : EIATTR_KPARAM_INFO
	.align		4
.L_17:
        /*0038*/ 	.byte	0x04, 0x17
        /*003a*/ 	.short	(.L_19 - .L_18)
.L_18:
        /*003c*/ 	.word	0x00000000
        /*0040*/ 	.short	0x0003
        /*0042*/ 	.short	0x0018
        /*0044*/ 	.byte	0x00, 0xf4, 0x21, 0x00


	//----- nvinfo : EIATTR_KPARAM_INFO
	.align		4
.L_19:
        /*0048*/ 	.byte	0x04, 0x17
        /*004a*/ 	.short	(.L_21 - .L_20)
.L_20:
        /*004c*/ 	.word	0x00000000
        /*0050*/ 	.short	0x0002
        /*0052*/ 	.short	0x0010
        /*0054*/ 	.byte	0x00, 0xf4, 0x21, 0x00


	//----- nvinfo : EIATTR_KPARAM_INFO
	.align		4
.L_21:
        /*0058*/ 	.byte	0x04, 0x17
        /*005a*/ 	.short	(.L_23 - .L_22)
.L_22:
        /*005c*/ 	.word	0x00000000
        /*0060*/ 	.short	0x0001
        /*0062*/ 	.short	0x0008
        /*0064*/ 	.byte	0x00, 0xf4, 0x21, 0x00


	//----- nvinfo : EIATTR_KPARAM_INFO
	.align		4
.L_23:
        /*0068*/ 	.byte	0x04, 0x17
        /*006a*/ 	.short	(.L_25 - .L_24)
.L_24:
        /*006c*/ 	.word	0x00000000
        /*0070*/ 	.short	0x0000
        /*0072*/ 	.short	0x0000
        /*0074*/ 	.byte	0x00, 0xf4, 0x21, 0x00


	//----- nvinfo : EIATTR_SPARSE_MMA_MASK
	.align		4
.L_25:
        /*0078*/ 	.byte	0x03, 0x50
        /*007a*/ 	.short	0x0000


	//----- nvinfo : EIATTR_MAXREG_COUNT
	.align		4
        /*007c*/ 	.byte	0x03, 0x1b
        /*007e*/ 	.short	0x00ff


	//----- nvinfo : EIATTR_EXIT_INSTR_OFFSETS
	.align		4
        /*0080*/ 	.byte	0x04, 0x1c
        /*0082*/ 	.short	(.L_27 - .L_26)


	//   ....[0]....
.L_26:
        /*0084*/ 	.word	0x00000490


	//   ....[1]....
        /*0088*/ 	.word	0x000004b0


	//----- nvinfo : EIATTR_REQNTID
	.align		4
.L_27:
        /*008c*/ 	.byte	0x04, 0x10
        /*008e*/ 	.short	(.L_29 - .L_28)
.L_28:
        /*0090*/ 	.word	0x00000080
        /*0094*/ 	.word	0x00000001
        /*0098*/ 	.word	0x00000001


	//----- nvinfo : EIATTR_CBANK_PARAM_SIZE
	.align		4
.L_29:
        /*009c*/ 	.byte	0x03, 0x19
        /*009e*/ 	.short	0x0034


	//----- nvinfo : EIATTR_PARAM_CBANK
	.align		4
        /*00a0*/ 	.byte	0x04, 0x0a
        /*00a2*/ 	.short	(.L_31 - .L_30)
	.align		4
.L_30:
        /*00a4*/ 	.word	index@(.nv.constant0.triton_poi_fused__native_batch_norm_legit_no_training_relu_49)
        /*00a8*/ 	.short	0x0210
        /*00aa*/ 	.short	0x0034


	//----- nvinfo : EIATTR_SW_WAR
	.align		4
.L_31:
        /*00ac*/ 	.byte	0x04, 0x36
        /*00ae*/ 	.short	(.L_33 - .L_32)
.L_32:
        /*00b0*/ 	.word	0x00000008
.L_33:


//--------------------- .nv.callgraph             --------------------------
	.section	.nv.callgraph,"",@"SHT_CUDA_CALLGRAPH"
	.align	4
	.sectionentsize	8
	.align		4
        /*0000*/ 	.word	0x00000000
	.align		4
        /*0004*/ 	.word	0xffffffff
	.align		4
        /*0008*/ 	.word	0x00000000
	.align		4
        /*000c*/ 	.word	0xfffffffe
	.align		4
        /*0010*/ 	.word	0x00000000
	.align		4
        /*0014*/ 	.word	0xfffffffd
	.align		4
        /*0018*/ 	.word	0x00000000
	.align		4
        /*001c*/ 	.word	0xfffffffc


//--------------------- .nv.constant4             --------------------------
	.section	.nv.constant4,"a",@progbits
	.align	8
	.align		8
.nv.constant4:
        /*0000*/ 	.dword	_$_str
	.align		8
        /*0008*/ 	.dword	_$_str_$_2


//--------------------- .text.triton_poi_fused__native_batch_norm_legit_no_training_relu_49 --------------------------
	.section	.text.triton_poi_fused__native_batch_norm_legit_no_training_relu_49,"ax",@progbits
	.align	128
        .global         triton_poi_fused__native_batch_norm_legit_no_training_relu_49
        .type           triton_poi_fused__native_batch_norm_legit_no_training_relu_49,@function
        .size           triton_poi_fused__native_batch_norm_legit_no_training_relu_49,(.L_x_1 - triton_poi_fused__native_batch_norm_legit_no_training_relu_49)
        .other          triton_poi_fused__native_batch_norm_legit_no_training_relu_49,@"STO_CUDA_ENTRY STV_DEFAULT"
triton_poi_fused__native_batch_norm_legit_no_training_relu_49:
.text.triton_poi_fused__native_batch_norm_legit_no_training_relu_49:
[----:B------:R-:W0:Y:S01]  /*0000*/  LDC R1, c[0x0][0x28] ;  /* 0x00000a00ff017b82 */ /* 0x000e220000000800 */
[----:B------:R-:W1:Y:S07]  /*0010*/  S2R R0, SR_TID.X ;  /* 0x0000000000007919 */ /* 0x000e6e0000002100 */
[----:B------:R-:W2:Y:S01]  /*0020*/  LDC.64 R8, c[0x0][0x220] ;  /* 0x00008800ff087b82 */ /* 0x000ea20000000a00 */
[----:B------:R-:W-:Y:S01]  /*0030*/  ULDC.64 UR4, c[0x0][0x208] ;  /* 0x0000820000047ab9 */ /* 0x000fe20000000a00 */
[----:B------:R-:W3:Y:S06]  /*0040*/  S2R R5, SR_CTAID.X ;  /* 0x0000000000057919 */ /* 0x000eec0000002500 */
[----:B------:R-:W4:Y:S08]  /*0050*/  LDC.64 R14, c[0x0][0x218] ;  /* 0x00008600ff0e7b82 */ /* 0x000f300000000a00 */
[----:B------:R-:W5:Y:S08]  /*0060*/  LDC.64 R12, c[0x0][0x210] ;  /* 0x00008400ff0c7b82 */ /* 0x000f700000000a00 */
[----:B------:R-:W4:Y:S01]  /*0070*/  LDC.64 R16, c[0x0][0x228] ;  /* 0x00008a00ff107b82 */ /* 0x000f220000000a00 */
[----:B-1----:R-:W-:-:S07]  /*0080*/  SHF.L.U32 R0, R0, 0x1, RZ ;  /* 0x0000000100007819 */ /* 0x002fce00000006ff */
[----:B------:R-:W1:Y:S01]  /*0090*/  LDC.64 R18, c[0x0][0x230] ;  /* 0x00008c00ff127b82 */ /* 0x000e620000000a00 */
[----:B---3--:R-:W-:Y:S02]  /*00a0*/  SHF.R.S32.HI R3, RZ, 0x17, R5 ;  /* 0x00000017ff037819 */ /* 0x008fe40000011405 */
[----:B------:R-:W-:Y:S02]  /*00b0*/  LOP3.LUT R0, R0, 0xfe, RZ, 0xc0, !PT ;  /* 0x000000fe00007812 */ /* 0x000fe400078ec0ff */
[----:B------:R-:W-:Y:S02]  /*00c0*/  SGXT R3, R3, 0x1 ;  /* 0x000000010303781a */ /* 0x000fe40000000200 */
[----:B------:R-:W-:-:S04]  /*00d0*/  LEA R0, R5, R0, 0x8 ;  /* 0x0000000005007211 */ /* 0x000fc800078e40ff */
[----:B------:R-:W-:Y:S02]  /*00e0*/  LEA.HI R3, R3, R0, RZ, 0x6 ;  /* 0x0000000003037211 */ /* 0x000fe400078f30ff */
[----:B------:R-:W-:Y:S02]  /*00f0*/  ISETP.GE.AND P0, PT, R0, 0xc500, PT ;  /* 0x0000c5000000780c */ /* 0x000fe40003f06270 */
[----:B------:R-:W-:-:S05]  /*0100*/  SHF.R.S32.HI R3, RZ, 0x6, R3 ;  /* 0x00000006ff037819 */ /* 0x000fca0000011403 */
[----:B------:R-:W-:-:S05]  /*0110*/  IMAD.HI R2, R3, 0x532ae21d, RZ ;  /* 0x532ae21d03027827 */ /* 0x000fca00078e02ff */
[----:B------:R-:W-:-:S04]  /*0120*/  SHF.R.U32.HI R5, RZ, 0x1f, R2 ;  /* 0x0000001fff057819 */ /* 0x000fc80000011602 */
[----:B------:R-:W-:Y:S02]  /*0130*/  LEA.HI.SX32 R2, R2, R5, 0x1a ;  /* 0x0000000502027211 */ /* 0x000fe400078fd2ff */
[----:B------:R-:W-:-:S03]  /*0140*/  CS2R R4, SRZ ;  /* 0x0000000000047805 */ /* 0x000fc6000001ff00 */
[----:B------:R-:W-:-:S04]  /*0150*/  IMAD R11, R2, -0xc5, R3 ;  /* 0xffffff3b020b7824 */ /* 0x000fc800078e0203 */
[----:B--2---:R-:W-:-:S05]  /*0160*/  IMAD.WIDE R8, R11, 0x4, R8 ;  /* 0x000000040b087825 */ /* 0x004fca00078e0208 */
[----:B------:R-:W2:Y:S04]  /*0170*/  @!P0 LDG.E.EL R4, desc[UR4][R8.64] ;  /* 0x0000000408048981 */ /* 0x000ea8000c2e1900 */
[----:B------:R3:W2:Y:S01]  /*0180*/  @!P0 LDG.E.EL R5, desc[UR4][R8.64] ;  /* 0x0000000408058981 */ /* 0x0006a2000c2e1900 */
[----:B------:R-:W-:Y:S02]  /*0190*/  CS2R R6, SRZ ;  /* 0x0000000000067805 */ /* 0x000fe4000001ff00 */
[----:B------:R-:W-:Y:S01]  /*01a0*/  CS2R R2, SRZ ;  /* 0x0000000000027805 */ /* 0x000fe2000001ff00 */
[----:B----4-:R-:W-:-:S04]  /*01b0*/  IMAD.WIDE R14, R11, 0x4, R14 ;  /* 0x000000040b0e7825 */ /* 0x010fc800078e020e */
[----:B-----5:R-:W-:Y:S01]  /*01c0*/  IMAD.WIDE R12, R0, 0x4, R12 ;  /* 0x00000004000c7825 */ /* 0x020fe200078e020c */
[----:B------:R-:W4:Y:S01]  /*01d0*/  @!P0 LDG.E.EL R7, desc[UR4][R14.64] ;  /* 0x000000040e078981 */ /* 0x000f22000c2e1900 */
[----:B---3--:R-:W-:Y:S02]  /*01e0*/  CS2R R8, SRZ ;  /* 0x0000000000087805 */ /* 0x008fe4000001ff00 */
[C---:B0-----:R-:W-:Y:S01]  /*01f0*/  IMAD.WIDE R16, R11.reuse, 0x4, R16 ;  /* 0x000000040b107825 */ /* 0x041fe200078e0210 */
[----:B------:R0:W3:Y:S03]  /*0200*/  @!P0 LDG.E.EL R6, desc[UR4][R14.64] ;  /* 0x000000040e068981 */ /* 0x0000e6000c2e1900 */
[----:B-1----:R-:W-:Y:S01]  /*0210*/  IMAD.WIDE R18, R11, 0x4, R18 ;  /* 0x000000040b127825 */ /* 0x002fe200078e0212 */
[----:B------:R1:W4:Y:S01]  /*0220*/  @!P0 LDG.E.64 R2, desc[UR4][R12.64] ;  /* 0x000000040c028981 */ /* 0x000322000c1e1b00 */
[----:B------:R-:W-:-:S03]  /*0230*/  CS2R R10, SRZ ;  /* 0x00000000000a7805 */ /* 0x000fc6000001ff00 */
[----:B------:R-:W5:Y:S04]  /*0240*/  @!P0 LDG.E.EL R9, desc[UR4][R18.64] ;  /* 0x0000000412098981 */ /* 0x000f68000c2e1900 */
[----:B------:R-:W5:Y:S04]  /*0250*/  @!P0 LDG.E.EL R10, desc[UR4][R16.64] ;  /* 0x00000004100a8981 */ /* 0x000f68000c2e1900 */
[----:B------:R-:W3:Y:S04]  /*0260*/  @!P0 LDG.E.EL R11, desc[UR4][R16.64] ;  /* 0x00000004100b8981 */ /* 0x000ee8000c2e1900 */
[----:B------:R-:W3:Y:S01]  /*0270*/  @!P0 LDG.E.EL R8, desc[UR4][R18.64] ;  /* 0x0000000412088981 */ /* 0x000ee2000c2e1900 */
[----:B0-----:R-:W-:Y:S01]  /*0280*/  HFMA2.MMA R14, -RZ, RZ, 1.625, 0 ;  /* 0x3e800000ff0e7435 */ /* 0x001fe200000001ff */
[----:B--2---:R-:W-:Y:S01]  /*0290*/  FADD R4, R4, 9.9999997473787516356e-06 ;  /* 0x3727c5ac04047421 */ /* 0x004fe20000000000 */
[----:B------:R-:W-:-:S03]  /*02a0*/  FADD R5, R5, 9.9999997473787516356e-06 ;  /* 0x3727c5ac05057421 */ /* 0x000fc60000000000 */
[----:B-1----:R-:W0:Y:S08]  /*02b0*/  MUFU.SQRT R12, R4 ;  /* 0x00000004000c7308 */ /* 0x002e300000002000 */
[----:B------:R1:W2:Y:S01]  /*02c0*/  MUFU.SQRT R13, R5 ;  /* 0x00000005000d7308 */ /* 0x0002a20000002000 */
[C---:B0-----:R-:W-:Y:S02]  /*02d0*/  FSETP.GT.AND P1, PT, R12.reuse, 8.50705917302346158658e+37, PT ;  /* 0x7e8000000c00780b */ /* 0x041fe40003f24000 */
[----:B------:R-:W-:Y:S01]  /*02e0*/  FSETP.GEU.AND P3, PT, R12, 1.175494350822287508e-38, PT ;  /* 0x008000000c00780b */ /* 0x000fe20003f6e000 */
[----:B-1----:R-:W0:Y:S01]  /*02f0*/  LDC.64 R4, c[0x0][0x238] ;  /* 0x00008e00ff047b82 */ /* 0x002e220000000a00 */
[----:B--2---:R-:W-:-:S02]  /*0300*/  FSETP.GT.AND P2, PT, R13, 8.50705917302346158658e+37, PT ;  /* 0x7e8000000d00780b */ /* 0x004fc40003f44000 */
[----:B------:R-:W-:-:S07]  /*0310*/  FSETP.GEU.AND P4, PT, R13, 1.175494350822287508e-38, PT ;  /* 0x008000000d00780b */ /* 0x000fce0003f8e000 */
[----:B------:R-:W-:-:S04]  /*0320*/  @P1 FMUL R12, R12, 0.25 ;  /* 0x3e8000000c0c1820 */ /* 0x000fc80000400000 */
[----:B------:R-:W-:Y:S01]  /*0330*/  @!P3 FMUL R12, R12, 16777216 ;  /* 0x4b8000000c0cb820 */ /* 0x000fe20000400000 */
[----:B------:R-:W-:-:S04]  /*0340*/  @P2 FMUL R13, R13, 0.25 ;  /* 0x3e8000000d0d2820 */ /* 0x000fc80000400000 */
[----:B------:R-:W-:Y:S01]  /*0350*/  @!P4 FMUL R13, R13, 16777216 ;  /* 0x4b8000000d0dc820 */ /* 0x000fe20000400000 */
[----:B------:R-:W1:Y:S01]  /*0360*/  MUFU.RCP R12, R12 ;  /* 0x0000000c000c7308 */ /* 0x000e620000001000 */
[----:B------:R-:W-:-:S07]  /*0370*/  FSEL R15, R14, 1, P1 ;  /* 0x3f8000000e0f7808 */ /* 0x000fce0000800000 */
[----:B------:R-:W2:Y:S01]  /*0380*/  MUFU.RCP R13, R13 ;  /* 0x0000000d000d7308 */ /* 0x000ea20000001000 */
[----:B------:R-:W-:Y:S01]  /*0390*/  FSEL R14, R14, 1, P2 ;  /* 0x3f8000000e0e7808 */ /* 0x000fe20001000000 */
[----:B------:R-:W-:-:S04]  /*03a0*/  @!P3 FMUL R15, R15, 16777216 ;  /* 0x4b8000000f0fb820 */ /* 0x000fc80000400000 */
[----:B------:R-:W-:Y:S01]  /*03b0*/  @!P4 FMUL R14, R14, 16777216 ;  /* 0x4b8000000e0ec820 */ /* 0x000fe20000400000 */
[----:B----4-:R-:W-:Y:S01]  /*03c0*/  FADD R2, -R7, R2 ;  /* 0x0000000207027221 */ /* 0x010fe20000000100 */
[----:B---3--:R-:W-:Y:S01]  /*03d0*/  FADD R3, -R6, R3 ;  /* 0x0000000306037221 */ /* 0x008fe20000000100 */
[----:B-1----:R-:W-:Y:S01]  /*03e0*/  FMUL R15, R12, R15 ;  /* 0x0000000f0c0f7220 */ /* 0x002fe20000400000 */
[----:B--2---:R-:W-:-:S03]  /*03f0*/  FMUL R14, R13, R14 ;  /* 0x0000000e0d0e7220 */ /* 0x004fc60000400000 */
[----:B------:R-:W-:Y:S01]  /*0400*/  FMUL R2, R2, R15 ;  /* 0x0000000f02027220 */ /* 0x000fe20000400000 */
[----:B------:R-:W-:-:S03]  /*0410*/  FMUL R3, R3, R14 ;  /* 0x0000000e03037220 */ /* 0x000fc60000400000 */
[----:B-----5:R-:W-:Y:S01]  /*0420*/  FFMA R2, R2, R10, R9 ;  /* 0x0000000a02027223 */ /* 0x020fe20000000009 */
[----:B------:R-:W-:-:S04]  /*0430*/  FFMA R3, R3, R11, R8 ;  /* 0x0000000b03037223 */ /* 0x000fc80000000008 */
[----:B------:R-:W-:Y:S02]  /*0440*/  FSETP.GEU.AND P1, PT, R2, RZ, PT ;  /* 0x000000ff0200720b */ /* 0x000fe40003f2e000 */
[C---:B------:R-:W-:Y:S01]  /*0450*/  FSETP.GEU.AND P2, PT, R3.reuse, RZ, PT ;  /* 0x000000ff0300720b */ /* 0x040fe20003f4e000 */
[----:B0-----:R-:W-:Y:S01]  /*0460*/  IMAD.WIDE R4, R0, 0x4, R4 ;  /* 0x0000000400047825 */ /* 0x001fe200078e0204 */
[----:B------:R-:W-:Y:S02]  /*0470*/  FSEL R2, R2, RZ, P1 ;  /* 0x000000ff02027208 */ /* 0x000fe40000800000 */
[----:B------:R-:W-:Y:S01]  /*0480*/  FSEL R3, R3, RZ, P2 ;  /* 0x000000ff03037208 */ /* 0x000fe20001000000 */
[----:B------:R-:W-:Y:S08]  /*0490*/  @P0 EXIT ;  /* 0x000000000000094d */ /* 0x000ff00003800000 */
[----:B------:R-:W-:Y:S01]  /*04a0*/  STG.E.64 desc[UR4][R4.64], R2 ;  /* 0x0000000204007986 */ /* 0x000fe2000c101b04 */
[----:B------:R-:W-:Y:S05]  /*04b0*/  EXIT ;  /* 0x000000000000794d */ /* 0x000fea0003800000 */
.L_x_0:
[----:B------:R-:W-:-:S00]  /*04c0*/  BRA `(.L_x_0) ;  /* 0xfffffffc00fc7947 */ /* 0x000fc0000383ffff */
[----:B------:R-:W-:-:S00]  /*04d0*/  NOP ;  /* 0x0000000000007918 */ /* 0x000fc00000000000 */
        /* <DEDUP_REMOVED lines=10> */
.L_x_1:


//--------------------- .nv.global.init           --------------------------
	.section	.nv.global.init,"aw",@progbits
.nv.global.init:
	.type		_$_str,@object
	.size		_$_str,(_$_str_$_2 - _$_str)
_$_str:
        /*0000*/ 	.byte	0x5f, 0x5f, 0x43, 0x55, 0x44, 0x41, 0x5f, 0x46, 0x54, 0x5a, 0x00
	.type		_$_str_$_2,@object
	.size		_$_str_$_2,(.L_1 - _$_str_$_2)
_$_str_$_2:
        /*000b*/ 	.byte	0x5f, 0x5f, 0x43, 0x55, 0x44, 0x41, 0x5f, 0x50, 0x52, 0x45, 0x43, 0x5f, 0x53, 0x51, 0x52, 0x54
        /*001b*/ 	.byte	0x00
.L_1:


//--------------------- .nv.constant0.triton_poi_fused__native_batch_norm_legit_no_training_relu_49 --------------------------
	.section	.nv.constant0.triton_poi_fused__native_batch_norm_legit_no_training_relu_49,"a",@progbits
	.sectionflags	@""
	.align	4
.nv.constant0.triton_poi_fused__native_batch_norm_legit_no_training_relu_49:
	.zero		580
